//
// Generated by NVIDIA NVVM Compiler
//
// Compiler Build ID: CL-36424714
// Cuda compilation tools, release 13.0, V13.0.88
// Based on NVVM 20.0.0
//

.version 9.0
.target sm_100
.address_size 64

	// .globl	fillKernel

.visible .entry fillKernel(
	.param .u64 .ptr .align 1 fillKernel_param_0,
	.param .f32 fillKernel_param_1,
	.param .u32 fillKernel_param_2
)
{
	.reg .pred 	%p<2>;
	.reg .b32 	%r<6>;
	.reg .b32 	%f<2>;
	.reg .b64 	%rd<5>;

	ld.param.u64 	%rd1, [fillKernel_param_0];
	ld.param.f32 	%f1, [fillKernel_param_1];
	ld.param.u32 	%r2, [fillKernel_param_2];
	mov.u32 	%r3, %ctaid.x;
	mov.u32 	%r4, %ntid.x;
	mov.u32 	%r5, %tid.x;
	mad.lo.s32 	%r1, %r3, %r4, %r5;
	setp.ge.s32 	%p1, %r1, %r2;
	@%p1 bra 	$L__BB0_2;
	cvta.to.global.u64 	%rd2, %rd1;
	mul.wide.s32 	%rd3, %r1, 4;
	add.s64 	%rd4, %rd2, %rd3;
	st.global.f32 	[%rd4], %f1;
$L__BB0_2:
	ret;

}


// ===== COMPILED SASS (sm_100) =====

	.target	sm_100

	.elftype	@"ET_EXEC"


//--------------------- .note.nv.tkinfo           --------------------------
	.section	.note.nv.tkinfo,"",@"SHT_NOTE"
	.sectionflags	@"SHF_NOTE_NV_TKINFO"
	.tkinfo
        /*0018*/ 	.word	0x00000002
        /*0030*/ 	.string	""
        /*0030*/ 	.string	"ptxas"
        /*0030*/ 	.string	"Cuda compilation tools, release 13.0, V13.0.88"
        /*0030*/ 	.string	"Build cuda_13.0.r13.0/compiler.36424714_0"
        /*0030*/ 	.string	"-arch sm_100 -m 64 "



//--------------------- .note.nv.cuinfo           --------------------------
	.section	.note.nv.cuinfo,"",@"SHT_NOTE"
	.sectionflags	@"SHF_NOTE_NV_CUINFO"
        /*0018*/ 	.short	0x0002
        /*001a*/ 	.short	0x0064
        /*001c*/ 	.short	0x0082
	.zero		2


//--------------------- .nv.info                  --------------------------
	.section	.nv.info,"",@"SHT_CUDA_INFO"
	.align	4


	//----- nvinfo : EIATTR_REGCOUNT
	.align		4
        /*0000*/ 	.byte	0x04, 0x2f
        /*0002*/ 	.short	(.L_1 - .L_0)
	.align		4
.L_0:
        /*0004*/ 	.word	index@(fillKernel)
        /*0008*/ 	.word	0x0000000a


	//----- nvinfo : EIATTR_FRAME_SIZE
	.align		4
.L_1:
        /*000c*/ 	.byte	0x04, 0x11
        /*000e*/ 	.short	(.L_3 - .L_2)
	.align		4
.L_2:
        /*0010*/ 	.word	index@(fillKernel)
        /*0014*/ 	.word	0x00000000


	//----- nvinfo : EIATTR_MIN_STACK_SIZE
	.align		4
.L_3:
        /*0018*/ 	.byte	0x04, 0x12
        /*001a*/ 	.short	(.L_5 - .L_4)
	.align		4
.L_4:
        /*001c*/ 	.word	index@(fillKernel)
        /*0020*/ 	.word	0x00000000
.L_5:


//--------------------- .nv.compat                --------------------------
	.section	.nv.compat,"",@"SHT_CUDA_COMPAT_INFO"
	.align	4
        /*0000*/ 	.byte	0x02, 0x09, 0x00, 0x00, 0x02, 0x02, 0x01, 0x00, 0x02, 0x05, 0x05, 0x00, 0x03, 0x07, 0x01, 0x01
        /*0010*/ 	.byte	0x02, 0x03, 0x00, 0x00, 0x02, 0x06, 0x01, 0x00, 0x04, 0x0b, 0x08, 0x00, 0x09, 0x00, 0x00, 0x00
        /*0020*/ 	.byte	0x00, 0x00, 0x00, 0x00


//--------------------- .nv.info.fillKernel       --------------------------
	.section	.nv.info.fillKernel,"",@"SHT_CUDA_INFO"
	.sectionflags	@""
	.align	4


	//----- nvinfo : EIATTR_CUDA_API_VERSION
	.align		4
        /*0000*/ 	.byte	0x04, 0x37
        /*0002*/ 	.short	(.L_7 - .L_6)
.L_6:
        /*0004*/ 	.word	0x00000082


	//----- nvinfo : EIATTR_KPARAM_INFO
	.align		4
.L_7:
        /*0008*/ 	.byte	0x04, 0x17
        /*000a*/ 	.short	(.L_9 - .L_8)
.L_8:
        /*000c*/ 	.word	0x00000000
        /*0010*/ 	.short	0x0002
        /*0012*/ 	.short	0x000c
        /*0014*/ 	.byte	0x00, 0xf0, 0x11, 0x00


	//----- nvinfo : EIATTR_KPARAM_INFO
	.align		4
.L_9:
        /*0018*/ 	.byte	0x04, 0x17
        /*001a*/ 	.short	(.L_11 - .L_10)
.L_10:
        /*001c*/ 	.word	0x00000000
        /*0020*/ 	.short	0x0001
        /*0022*/ 	.short	0x0008
        /*0024*/ 	.byte	0x00, 0xf0, 0x11, 0x00


	//----- nvinfo : EIATTR_KPARAM_INFO
	.align		4
.L_11:
        /*0028*/ 	.byte	0x04, 0x17
        /*002a*/ 	.short	(.L_13 - .L_12)
.L_12:
        /*002c*/ 	.word	0x00000000
        /*0030*/ 	.short	0x0000
        /*0032*/ 	.short	0x0000
        /*0034*/ 	.byte	0x00, 0xf5, 0x21, 0x00


	//----- nvinfo : EIATTR_SPARSE_MMA_MASK
	.align		4
.L_13:
        /*0038*/ 	.byte	0x03, 0x50
        /*003a*/ 	.short	0x0000


	//----- nvinfo : EIATTR_MAXREG_COUNT
	.align		4
        /*003c*/ 	.byte	0x03, 0x1b
        /*003e*/ 	.short	0x00ff


	//----- nvinfo : EIATTR_MERCURY_ISA_VERSION
	.align		4
        /*0040*/ 	.byte	0x03, 0x5f
        /*0042*/ 	.short	0x0101


	//----- nvinfo : EIATTR_VRC_CTA_INIT_COUNT
	.align		4
        /*0044*/ 	.byte	0x02, 0x4a
	.zero		1
	.zero		1


	//----- nvinfo : EIATTR_EXIT_INSTR_OFFSETS
	.align		4
        /*0048*/ 	.byte	0x04, 0x1c
        /*004a*/ 	.short	(.L_15 - .L_14)


	//   ....[0]....
.L_14:
        /*004c*/ 	.word	0x00000070


	//   ....[1]....
        /*0050*/ 	.word	0x000000d0


	//----- nvinfo : EIATTR_CBANK_PARAM_SIZE
	.align		4
.L_15:
        /*0054*/ 	.byte	0x03, 0x19
        /*0056*/ 	.short	0x0010


	//----- nvinfo : EIATTR_PARAM_CBANK
	.align		4
        /*0058*/ 	.byte	0x04, 0x0a
        /*005a*/ 	.short	(.L_17 - .L_16)
	.align		4
.L_16:
        /*005c*/ 	.word	index@(.nv.constant0.fillKernel)
        /*0060*/ 	.short	0x0380
        /*0062*/ 	.short	0x0010


	//----- nvinfo : EIATTR_SW_WAR
	.align		4
.L_17:
        /*0064*/ 	.byte	0x04, 0x36
        /*0066*/ 	.short	(.L_19 - .L_18)
.L_18:
        /*0068*/ 	.word	0x00000008
.L_19:


//--------------------- .nv.callgraph             --------------------------
	.section	.nv.callgraph,"",@"SHT_CUDA_CALLGRAPH"
	.align	4
	.sectionentsize	8
	.align		4
        /*0000*/ 	.word	0x00000000
	.align		4
        /*0004*/ 	.word	0xffffffff
	.align		4
        /*0008*/ 	.word	0x00000000
	.align		4
        /*000c*/ 	.word	0xfffffffe
	.align		4
        /*0010*/ 	.word	0x00000000
	.align		4
        /*0014*/ 	.word	0xfffffffd
	.align		4
        /*0018*/ 	.word	0x00000000
	.align		4
        /*001c*/ 	.word	0xfffffffc


//--------------------- .text.fillKernel          --------------------------
	.section	.text.fillKernel,"ax",@progbits
	.align	128
        .global         fillKernel
        .type           fillKernel,@function
        .size           fillKernel,(.L_x_1 - fillKernel)
        .other          fillKernel,@"STO_CUDA_ENTRY STV_DEFAULT"
fillKernel:
.text.fillKernel:
[----:B------:R-:W-:Y:S01]  /*0000*/  LDC R1, c[0x0][0x37c] ;  /* 0x0000df00ff017b82 */ /* 0x000fe20000000800 */
[----:B------:R-:W0:Y:S07]  /*0010*/  S2R R0, SR_TID.X ;  /* 0x0000000000007919 */ /* 0x000e2e0000002100 */
[----:B------:R-:W0:Y:S01]  /*0020*/  S2UR UR4, SR_CTAID.X ;  /* 0x00000000000479c3 */ /* 0x000e220000002500 */
[----:B------:R-:W1:Y:S07]  /*0030*/  LDCU UR5, c[0x0][0x38c] ;  /* 0x00007180ff0577ac */ /* 0x000e6e0008000800 */
[----:B------:R-:W0:Y:S02]  /*0040*/  LDC R5, c[0x0][0x360] ;  /* 0x0000d800ff057b82 */ /* 0x000e240000000800 */
[----:B0-----:R-:W-:-:S05]  /*0050*/  IMAD R5, R5, UR4, R0 ;  /* 0x0000000405057c24 */ /* 0x001fca000f8e0200 */
[----:B-1----:R-:W-:-:S13]  /*0060*/  ISETP.GE.AND P0, PT, R5, UR5, PT ;  /* 0x0000000505007c0c */ /* 0x002fda000bf06270 */
[----:B------:R-:W-:Y:S05]  /*0070*/  @P0 EXIT ;  /* 0x000000000000094d */ /* 0x000fea0003800000 */
[----:B------:R-:W0:Y:S01]  /*0080*/  LDC.64 R2, c[0x0][0x380] ;  /* 0x0000e000ff027b82 */ /* 0x000e220000000a00 */
[----:B------:R-:W1:Y:S07]  /*0090*/  LDCU.64 UR4, c[0x0][0x358] ;  /* 0x00006b00ff0477ac */ /* 0x000e6e0008000a00 */
[----:B------:R-:W1:Y:S01]  /*00a0*/  LDC R7, c[0x0][0x388] ;  /* 0x0000e200ff077b82 */ /* 0x000e620000000800 */
[----:B0-----:R-:W-:-:S05]  /*00b0*/  IMAD.WIDE R2, R5, 0x4, R2 ;  /* 0x0000000405027825 */ /* 0x001fca00078e0202 */
[----:B-1----:R-:W-:Y:S01]  /*00c0*/  STG.E desc[UR4][R2.64], R7 ;  /* 0x0000000702007986 */ /* 0x002fe2000c101904 */
[----:B------:R-:W-:Y:S05]  /*00d0*/  EXIT ;  /* 0x000000000000794d */ /* 0x000fea0003800000 */
.L_x_0:
[----:B------:R-:W-:-:S00]  /*00e0*/  BRA `(.L_x_0) ;  /* 0xfffffffc00fc7947 */ /* 0x000fc0000383ffff */
[----:B------:R-:W-:-:S00]  /*00f0*/  NOP ;  /* 0x0000000000007918 */ /* 0x000fc00000000000 */
        /* <DEDUP_REMOVED lines=8> */
.L_x_1:


//--------------------- .nv.shared.reserved.0     --------------------------
	.section	.nv.shared.reserved.0,"aw",@nobits
	.weak		__nv_reservedSMEM_offset_0_alias
	.size		__nv_reservedSMEM_offset_0_alias, 0, 64
	.other		__nv_reservedSMEM_offset_0_alias,@"STO_CUDA_RESERVED_SHARED STV_DEFAULT"
__nv_reservedSMEM_offset_0_alias:
	.zero		0
	.zero		64


//--------------------- .nv.constant0.fillKernel  --------------------------
	.section	.nv.constant0.fillKernel,"a",@progbits
	.sectionflags	@""
	.align	4
.nv.constant0.fillKernel:
	.zero		912


//--------------------- SYMBOLS --------------------------

	.type		.nv.reservedSmem.offset0,@object
	.size		.nv.reservedSmem.offset0,0x4
